//
// Generated by NVIDIA NVVM Compiler
//
// Compiler Build ID: CL-36424714
// Cuda compilation tools, release 13.0, V13.0.88
// Based on NVVM 20.0.0
//

.version 9.0
.target sm_100
.address_size 64

	// .globl	_Z16vector_add_fusedPKfS0_Pfm

.visible .entry _Z16vector_add_fusedPKfS0_Pfm(
	.param .u64 .ptr .align 1 _Z16vector_add_fusedPKfS0_Pfm_param_0,
	.param .u64 .ptr .align 1 _Z16vector_add_fusedPKfS0_Pfm_param_1,
	.param .u64 .ptr .align 1 _Z16vector_add_fusedPKfS0_Pfm_param_2,
	.param .u64 _Z16vector_add_fusedPKfS0_Pfm_param_3
)
{
	.reg .pred 	%p<6>;
	.reg .b32 	%r<6>;
	.reg .b32 	%f<10>;
	.reg .b64 	%rd<18>;

	ld.param.u64 	%rd5, [_Z16vector_add_fusedPKfS0_Pfm_param_0];
	ld.param.u64 	%rd6, [_Z16vector_add_fusedPKfS0_Pfm_param_1];
	ld.param.u64 	%rd7, [_Z16vector_add_fusedPKfS0_Pfm_param_2];
	ld.param.u64 	%rd4, [_Z16vector_add_fusedPKfS0_Pfm_param_3];
	cvta.to.global.u64 	%rd1, %rd7;
	cvta.to.global.u64 	%rd2, %rd6;
	cvta.to.global.u64 	%rd3, %rd5;
	mov.u32 	%r3, %ctaid.x;
	mov.u32 	%r4, %ntid.x;
	mov.u32 	%r5, %tid.x;
	mad.lo.s32 	%r1, %r3, %r4, %r5;
	shr.u64 	%rd8, %rd4, 1;
	cvt.u32.u64 	%r2, %rd8;
	setp.ge.s32 	%p1, %r1, %r2;
	@%p1 bra 	$L__BB0_2;
	mul.wide.s32 	%rd9, %r1, 8;
	add.s64 	%rd10, %rd3, %rd9;
	ld.global.nc.v2.f32 	{%f1, %f2}, [%rd10];
	add.s64 	%rd11, %rd2, %rd9;
	ld.global.nc.v2.f32 	{%f3, %f4}, [%rd11];
	add.f32 	%f5, %f1, %f3;
	add.f32 	%f6, %f2, %f4;
	add.s64 	%rd12, %rd1, %rd9;
	st.global.v2.f32 	[%rd12], {%f5, %f6};
$L__BB0_2:
	setp.ne.s32 	%p2, %r1, %r2;
	and.b64  	%rd13, %rd4, 1;
	setp.eq.b64 	%p3, %rd13, 1;
	not.pred 	%p4, %p3;
	or.pred  	%p5, %p4, %p2;
	@%p5 bra 	$L__BB0_4;
	shl.b64 	%rd14, %rd4, 2;
	add.s64 	%rd15, %rd3, %rd14;
	ld.global.nc.f32 	%f7, [%rd15+-4];
	add.s64 	%rd16, %rd2, %rd14;
	ld.global.nc.f32 	%f8, [%rd16+-4];
	add.f32 	%f9, %f7, %f8;
	add.s64 	%rd17, %rd1, %rd14;
	st.global.f32 	[%rd17+-4], %f9;
$L__BB0_4:
	ret;

}


// ===== COMPILED SASS (sm_100) =====

	.target	sm_100

	.elftype	@"ET_EXEC"


//--------------------- .note.nv.tkinfo           --------------------------
	.section	.note.nv.tkinfo,"",@"SHT_NOTE"
	.sectionflags	@"SHF_NOTE_NV_TKINFO"
	.tkinfo
        /*0018*/ 	.word	0x00000002
        /*0030*/ 	.string	""
        /*0030*/ 	.string	"ptxas"
        /*0030*/ 	.string	"Cuda compilation tools, release 13.0, V13.0.88"
        /*0030*/ 	.string	"Build cuda_13.0.r13.0/compiler.36424714_0"
        /*0030*/ 	.string	"-arch sm_100 -m 64 "



//--------------------- .note.nv.cuinfo           --------------------------
	.section	.note.nv.cuinfo,"",@"SHT_NOTE"
	.sectionflags	@"SHF_NOTE_NV_CUINFO"
        /*0018*/ 	.short	0x0002
        /*001a*/ 	.short	0x0064
        /*001c*/ 	.short	0x0082
	.zero		2


//--------------------- .nv.info                  --------------------------
	.section	.nv.info,"",@"SHT_CUDA_INFO"
	.align	4


	//----- nvinfo : EIATTR_REGCOUNT
	.align		4
        /*0000*/ 	.byte	0x04, 0x2f
        /*0002*/ 	.short	(.L_1 - .L_0)
	.align		4
.L_0:
        /*0004*/ 	.word	index@(_Z16vector_add_fusedPKfS0_Pfm)
        /*0008*/ 	.word	0x00000010


	//----- nvinfo : EIATTR_FRAME_SIZE
	.align		4
.L_1:
        /*000c*/ 	.byte	0x04, 0x11
        /*000e*/ 	.short	(.L_3 - .L_2)
	.align		4
.L_2:
        /*0010*/ 	.word	index@(_Z16vector_add_fusedPKfS0_Pfm)
        /*0014*/ 	.word	0x00000000


	//----- nvinfo : EIATTR_MIN_STACK_SIZE
	.align		4
.L_3:
        /*0018*/ 	.byte	0x04, 0x12
        /*001a*/ 	.short	(.L_5 - .L_4)
	.align		4
.L_4:
        /*001c*/ 	.word	index@(_Z16vector_add_fusedPKfS0_Pfm)
        /*0020*/ 	.word	0x00000000
.L_5:


//--------------------- .nv.compat                --------------------------
	.section	.nv.compat,"",@"SHT_CUDA_COMPAT_INFO"
	.align	4
        /*0000*/ 	.byte	0x02, 0x09, 0x00, 0x00, 0x02, 0x02, 0x01, 0x00, 0x02, 0x05, 0x05, 0x00, 0x03, 0x07, 0x01, 0x01
        /*0010*/ 	.byte	0x02, 0x03, 0x00, 0x00, 0x02, 0x06, 0x01, 0x00, 0x04, 0x0b, 0x08, 0x00, 0x09, 0x00, 0x00, 0x00
        /*0020*/ 	.byte	0x00, 0x00, 0x00, 0x00


//--------------------- .nv.info._Z16vector_add_fusedPKfS0_Pfm --------------------------
	.section	.nv.info._Z16vector_add_fusedPKfS0_Pfm,"",@"SHT_CUDA_INFO"
	.sectionflags	@""
	.align	4


	//----- nvinfo : EIATTR_CUDA_API_VERSION
	.align		4
        /*0000*/ 	.byte	0x04, 0x37
        /*0002*/ 	.short	(.L_7 - .L_6)
.L_6:
        /*0004*/ 	.word	0x00000082


	//----- nvinfo : EIATTR_KPARAM_INFO
	.align		4
.L_7:
        /*0008*/ 	.byte	0x04, 0x17
        /*000a*/ 	.short	(.L_9 - .L_8)
.L_8:
        /*000c*/ 	.word	0x00000000
        /*0010*/ 	.short	0x0003
        /*0012*/ 	.short	0x0018
        /*0014*/ 	.byte	0x00, 0xf0, 0x21, 0x00


	//----- nvinfo : EIATTR_KPARAM_INFO
	.align		4
.L_9:
        /*0018*/ 	.byte	0x04, 0x17
        /*001a*/ 	.short	(.L_11 - .L_10)
.L_10:
        /*001c*/ 	.word	0x00000000
        /*0020*/ 	.short	0x0002
        /*0022*/ 	.short	0x0010
        /*0024*/ 	.byte	0x00, 0xf5, 0x21, 0x00


	//----- nvinfo : EIATTR_KPARAM_INFO
	.align		4
.L_11:
        /*0028*/ 	.byte	0x04, 0x17
        /*002a*/ 	.short	(.L_13 - .L_12)
.L_12:
        /*002c*/ 	.word	0x00000000
        /*0030*/ 	.short	0x0001
        /*0032*/ 	.short	0x0008
        /*0034*/ 	.byte	0x00, 0xf5, 0x21, 0x00


	//----- nvinfo : EIATTR_KPARAM_INFO
	.align		4
.L_13:
        /*0038*/ 	.byte	0x04, 0x17
        /*003a*/ 	.short	(.L_15 - .L_14)
.L_14:
        /*003c*/ 	.word	0x00000000
        /*0040*/ 	.short	0x0000
        /*0042*/ 	.short	0x0000
        /*0044*/ 	.byte	0x00, 0xf5, 0x21, 0x00


	//----- nvinfo : EIATTR_SPARSE_MMA_MASK
	.align		4
.L_15:
        /*0048*/ 	.byte	0x03, 0x50
        /*004a*/ 	.short	0x0000


	//----- nvinfo : EIATTR_MAXREG_COUNT
	.align		4
        /*004c*/ 	.byte	0x03, 0x1b
        /*004e*/ 	.short	0x00ff


	//----- nvinfo : EIATTR_MERCURY_ISA_VERSION
	.align		4
        /*0050*/ 	.byte	0x03, 0x5f
        /*0052*/ 	.short	0x0101


	//----- nvinfo : EIATTR_VRC_CTA_INIT_COUNT
	.align		4
        /*0054*/ 	.byte	0x02, 0x4a
	.zero		1
	.zero		1


	//----- nvinfo : EIATTR_EXIT_INSTR_OFFSETS
	.align		4
        /*0058*/ 	.byte	0x04, 0x1c
        /*005a*/ 	.short	(.L_17 - .L_16)


	//   ....[0]....
.L_16:
        /*005c*/ 	.word	0x00000180


	//   ....[1]....
        /*0060*/ 	.word	0x00000270


	//----- nvinfo : EIATTR_CBANK_PARAM_SIZE
	.align		4
.L_17:
        /*0064*/ 	.byte	0x03, 0x19
        /*0066*/ 	.short	0x0020


	//----- nvinfo : EIATTR_PARAM_CBANK
	.align		4
        /*0068*/ 	.byte	0x04, 0x0a
        /*006a*/ 	.short	(.L_19 - .L_18)
	.align		4
.L_18:
        /*006c*/ 	.word	index@(.nv.constant0._Z16vector_add_fusedPKfS0_Pfm)
        /*0070*/ 	.short	0x0380
        /*0072*/ 	.short	0x0020


	//----- nvinfo : EIATTR_SW_WAR
	.align		4
.L_19:
        /*0074*/ 	.byte	0x04, 0x36
        /*0076*/ 	.short	(.L_21 - .L_20)
.L_20:
        /*0078*/ 	.word	0x00000008
.L_21:


//--------------------- .nv.callgraph             --------------------------
	.section	.nv.callgraph,"",@"SHT_CUDA_CALLGRAPH"
	.align	4
	.sectionentsize	8
	.align		4
        /*0000*/ 	.word	0x00000000
	.align		4
        /*0004*/ 	.word	0xffffffff
	.align		4
        /*0008*/ 	.word	0x00000000
	.align		4
        /*000c*/ 	.word	0xfffffffe
	.align		4
        /*0010*/ 	.word	0x00000000
	.align		4
        /*0014*/ 	.word	0xfffffffd
	.align		4
        /*0018*/ 	.word	0x00000000
	.align		4
        /*001c*/ 	.word	0xfffffffc


//--------------------- .text._Z16vector_add_fusedPKfS0_Pfm --------------------------
	.section	.text._Z16vector_add_fusedPKfS0_Pfm,"ax",@progbits
	.align	128
        .global         _Z16vector_add_fusedPKfS0_Pfm
        .type           _Z16vector_add_fusedPKfS0_Pfm,@function
        .size           _Z16vector_add_fusedPKfS0_Pfm,(.L_x_1 - _Z16vector_add_fusedPKfS0_Pfm)
        .other          _Z16vector_add_fusedPKfS0_Pfm,@"STO_CUDA_ENTRY STV_DEFAULT"
_Z16vector_add_fusedPKfS0_Pfm:
.text._Z16vector_add_fusedPKfS0_Pfm:
[----:B------:R-:W-:Y:S01]  /*0000*/  LDC R1, c[0x0][0x37c] ;  /* 0x0000df00ff017b82 */ /* 0x000fe20000000800 */
[----:B------:R-:W0:Y:S07]  /*0010*/  S2R R0, SR_TID.X ;  /* 0x0000000000007919 */ /* 0x000e2e0000002100 */
[----:B------:R-:W0:Y:S08]  /*0020*/  S2UR UR4, SR_CTAID.X ;  /* 0x00000000000479c3 */ /* 0x000e300000002500 */
[----:B------:R-:W0:Y:S08]  /*0030*/  LDC R11, c[0x0][0x360] ;  /* 0x0000d800ff0b7b82 */ /* 0x000e300000000800 */
[----:B------:R-:W1:Y:S08]  /*0040*/  LDC.64 R2, c[0x0][0x398] ;  /* 0x0000e600ff027b82 */ /* 0x000e700000000a00 */
[----:B------:R-:W2:Y:S08]  /*0050*/  LDC.64 R4, c[0x0][0x380] ;  /* 0x0000e000ff047b82 */ /* 0x000eb00000000a00 */
[----:B------:R-:W3:Y:S01]  /*0060*/  LDC.64 R6, c[0x0][0x388] ;  /* 0x0000e200ff067b82 */ /* 0x000ee20000000a00 */
[----:B0-----:R-:W-:Y:S01]  /*0070*/  IMAD R11, R11, UR4, R0 ;  /* 0x000000040b0b7c24 */ /* 0x001fe2000f8e0200 */
[----:B------:R-:W0:Y:S01]  /*0080*/  LDCU.64 UR4, c[0x0][0x358] ;  /* 0x00006b00ff0477ac */ /* 0x000e220008000a00 */
[----:B-1----:R-:W-:-:S04]  /*0090*/  SHF.R.U64 R10, R2, 0x1, R3 ;  /* 0x00000001020a7819 */ /* 0x002fc80000001203 */
[----:B------:R-:W-:-:S13]  /*00a0*/  ISETP.GE.AND P1, PT, R11, R10, PT ;  /* 0x0000000a0b00720c */ /* 0x000fda0003f26270 */
[C---:B--2---:R-:W-:Y:S01]  /*00b0*/  @!P1 IMAD.WIDE R4, R11.reuse, 0x8, R4 ;  /* 0x000000080b049825 */ /* 0x044fe200078e0204 */
[----:B------:R-:W1:Y:S03]  /*00c0*/  @!P1 LDC.64 R8, c[0x0][0x390] ;  /* 0x0000e400ff089b82 */ /* 0x000e660000000a00 */
[----:B---3--:R-:W-:Y:S02]  /*00d0*/  @!P1 IMAD.WIDE R6, R11, 0x8, R6 ;  /* 0x000000080b069825 */ /* 0x008fe400078e0206 */
[----:B0-----:R-:W2:Y:S04]  /*00e0*/  @!P1 LDG.E.64.CONSTANT R4, desc[UR4][R4.64] ;  /* 0x0000000404049981 */ /* 0x001ea8000c1e9b00 */
[----:B------:R-:W2:Y:S01]  /*00f0*/  @!P1 LDG.E.64.CONSTANT R6, desc[UR4][R6.64] ;  /* 0x0000000406069981 */ /* 0x000ea2000c1e9b00 */
[----:B------:R-:W-:-:S02]  /*0100*/  LOP3.LUT R0, R2, 0x1, RZ, 0xc0, !PT ;  /* 0x0000000102007812 */ /* 0x000fc400078ec0ff */
[----:B------:R-:W-:Y:S02]  /*0110*/  ISETP.NE.AND P0, PT, R11, R10, PT ;  /* 0x0000000a0b00720c */ /* 0x000fe40003f05270 */
[----:B------:R-:W-:-:S04]  /*0120*/  ISETP.NE.U32.AND P2, PT, R0, 0x1, PT ;  /* 0x000000010000780c */ /* 0x000fc80003f45070 */
[----:B------:R-:W-:Y:S01]  /*0130*/  ISETP.NE.U32.OR.EX P0, PT, RZ, RZ, P0, P2 ;  /* 0x000000ffff00720c */ /* 0x000fe20000705520 */
[----:B-1----:R-:W-:-:S04]  /*0140*/  @!P1 IMAD.WIDE R8, R11, 0x8, R8 ;  /* 0x000000080b089825 */ /* 0x002fc800078e0208 */
[----:B--2---:R-:W-:Y:S01]  /*0150*/  @!P1 FADD R12, R4, R6 ;  /* 0x00000006040c9221 */ /* 0x004fe20000000000 */
[----:B------:R-:W-:-:S05]  /*0160*/  @!P1 FADD R13, R5, R7 ;  /* 0x00000007050d9221 */ /* 0x000fca0000000000 */
[----:B------:R0:W-:Y:S02]  /*0170*/  @!P1 STG.E.64 desc[UR4][R8.64], R12 ;  /* 0x0000000c08009986 */ /* 0x0001e4000c101b04 */
[----:B------:R-:W-:Y:S05]  /*0180*/  @P0 EXIT ;  /* 0x000000000000094d */ /* 0x000fea0003800000 */
[----:B------:R-:W1:Y:S01]  /*0190*/  LDCU.128 UR8, c[0x0][0x380] ;  /* 0x00007000ff0877ac */ /* 0x000e620008000c00 */
[C---:B------:R-:W-:Y:S01]  /*01a0*/  IMAD.SHL.U32 R6, R2.reuse, 0x4, RZ ;  /* 0x0000000402067824 */ /* 0x040fe200078e00ff */
[----:B------:R-:W-:Y:S01]  /*01b0*/  SHF.L.U64.HI R0, R2, 0x2, R3 ;  /* 0x0000000202007819 */ /* 0x000fe20000010203 */
[----:B------:R-:W2:Y:S03]  /*01c0*/  LDCU.64 UR6, c[0x0][0x390] ;  /* 0x00007200ff0677ac */ /* 0x000ea60008000a00 */
[C---:B-1----:R-:W-:Y:S02]  /*01d0*/  IADD3 R4, P1, PT, R6.reuse, UR10, RZ ;  /* 0x0000000a06047c10 */ /* 0x042fe4000ff3e0ff */
[----:B------:R-:W-:Y:S02]  /*01e0*/  IADD3 R2, P0, PT, R6, UR8, RZ ;  /* 0x0000000806027c10 */ /* 0x000fe4000ff1e0ff */
[----:B------:R-:W-:-:S02]  /*01f0*/  IADD3.X R5, PT, PT, R0, UR11, RZ, P1, !PT ;  /* 0x0000000b00057c10 */ /* 0x000fc40008ffe4ff */
[----:B------:R-:W-:-:S04]  /*0200*/  IADD3.X R3, PT, PT, R0, UR9, RZ, P0, !PT ;  /* 0x0000000900037c10 */ /* 0x000fc800087fe4ff */
[----:B------:R-:W0:Y:S04]  /*0210*/  LDG.E.CONSTANT R5, desc[UR4][R4.64+-0x4] ;  /* 0xfffffc0404057981 */ /* 0x000e28000c1e9900 */
[----:B------:R-:W0:Y:S01]  /*0220*/  LDG.E.CONSTANT R2, desc[UR4][R2.64+-0x4] ;  /* 0xfffffc0402027981 */ /* 0x000e22000c1e9900 */
[----:B--2---:R-:W-:-:S04]  /*0230*/  IADD3 R6, P0, PT, R6, UR6, RZ ;  /* 0x0000000606067c10 */ /* 0x004fc8000ff1e0ff */
[----:B------:R-:W-:Y:S01]  /*0240*/  IADD3.X R7, PT, PT, R0, UR7, RZ, P0, !PT ;  /* 0x0000000700077c10 */ /* 0x000fe200087fe4ff */
[----:B0-----:R-:W-:-:S05]  /*0250*/  FADD R9, R2, R5 ;  /* 0x0000000502097221 */ /* 0x001fca0000000000 */
[----:B------:R-:W-:Y:S01]  /*0260*/  STG.E desc[UR4][R6.64+-0x4], R9 ;  /* 0xfffffc0906007986 */ /* 0x000fe2000c101904 */
[----:B------:R-:W-:Y:S05]  /*0270*/  EXIT ;  /* 0x000000000000794d */ /* 0x000fea0003800000 */
.L_x_0:
[----:B------:R-:W-:-:S00]  /*0280*/  BRA `(.L_x_0) ;  /* 0xfffffffc00fc7947 */ /* 0x000fc0000383ffff */
[----:B------:R-:W-:-:S00]  /*0290*/  NOP ;  /* 0x0000000000007918 */ /* 0x000fc00000000000 */
        /* <DEDUP_REMOVED lines=14> */
.L_x_1:


//--------------------- .nv.shared.reserved.0     --------------------------
	.section	.nv.shared.reserved.0,"aw",@nobits
	.weak		__nv_reservedSMEM_offset_0_alias
	.size		__nv_reservedSMEM_offset_0_alias, 0, 64
	.other		__nv_reservedSMEM_offset_0_alias,@"STO_CUDA_RESERVED_SHARED STV_DEFAULT"
__nv_reservedSMEM_offset_0_alias:
	.zero		0
	.zero		64


//--------------------- .nv.constant0._Z16vector_add_fusedPKfS0_Pfm --------------------------
	.section	.nv.constant0._Z16vector_add_fusedPKfS0_Pfm,"a",@progbits
	.sectionflags	@""
	.align	4
.nv.constant0._Z16vector_add_fusedPKfS0_Pfm:
	.zero		928


//--------------------- SYMBOLS --------------------------

	.type		.nv.reservedSmem.offset0,@object
	.size		.nv.reservedSmem.offset0,0x4
